	.headerflags	@"EF_CUDA_TEXMODE_UNIFIED EF_CUDA_64BIT_ADDRESS EF_CUDA_ACCELERATORS EF_CUDA_SM90 EF_CUDA_VIRTUAL_SM(EF_CUDA_SM90)"
	.elftype	@"ET_EXEC"


//--------------------- .nv.info                  --------------------------
	.section	.nv.info,"",@"SHT_CUDA_INFO"
	.align	4


	//----- nvinfo : EIATTR_REGCOUNT
	.align		4
        /*0000*/ 	.byte	0x04, 0x2f
        /*0002*/ 	.short	(.L_3 - .L_2)
	.align		4
.L_2:
        /*0004*/ 	.word	index@(triton_poi_fused__native_batch_norm_legit_no_training_convolution_relu_3)
        /*0008*/ 	.word	0x00000016


	//----- nvinfo : EIATTR_MIN_STACK_SIZE
	.align		4
.L_3:
        /*000c*/ 	.byte	0x04, 0x12
        /*000e*/ 	.short	(.L_5 - .L_4)
	.align		4
.L_4:
        /*0010*/ 	.word	index@(triton_poi_fused__native_batch_norm_legit_no_training_convolution_relu_3)
        /*0014*/ 	.word	0x00000000


	//----- nvinfo : EIATTR_FRAME_SIZE
	.align		4
.L_5:
        /*0018*/ 	.byte	0x04, 0x11
        /*001a*/ 	.short	(.L_7 - .L_6)
	.align		4
.L_6:
        /*001c*/ 	.word	index@(triton_poi_fused__native_batch_norm_legit_no_training_convolution_relu_3)
        /*0020*/ 	.word	0x00000000


	//----- nvinfo : EIATTR_MIN_STACK_SIZE
	.align		4
.L_7:
        /*0024*/ 	.byte	0x04, 0x12
        /*0026*/ 	.short	(.L_9 - .L_8)
	.align		4
.L_8:
        /*0028*/ 	.word	index@(triton_poi_fused__native_batch_norm_legit_no_training_convolution_relu_3)
        /*002c*/ 	.word	0x00000000
.L_9:


//--------------------- .nv.info.triton_poi_fused__native_batch_norm_legit_no_training_convolution_relu_3 --------------------------
	.section	.nv.info.triton_poi_fused__native_batch_norm_legit_no_training_convolution_relu_3,"",@"SHT_CUDA_INFO"
	.sectionflags	@""
	.align	4


	//----- nvinfo : EIATTR_CUDA_API_VERSION
	.align		4
        /*0000*/ 	.byte	0x04, 0x37
        /*0002*/ 	.short	(.L_11 - .L_10)
.L_10:
        /*0004*/ 	.word	0x0000007c


	//----- nvinfo : EIATTR_KPARAM_INFO
	.align		4
.L_11:
        /*0008*/ 	.byte	0x04, 0x17
        /*000a*/ 	.short	(.L_13 - .L_12)
.L_12:
        /*000c*/ 	.word	0x00000000
        /*0010*/ 	.short	0x0007
        /*0012*/ 	.short	0x0038
        /*0014*/ 	.byte	0x00, 0xf0, 0x11, 0x00


	//----- nvinfo : EIATTR_KPARAM_INFO
	.align		4
.L_13:
        /*0018*/ 	.byte	0x04, 0x17
        /*001a*/ 	.short	(.L_15 - .L_14)
.L_14:
        /*001c*/ 	.word	0x00000000
        /*0020*/ 	.short	0x0006
        /*0022*/ 	.short	0x0030
        /*0024*/ 	.byte	0x00, 0xf4, 0x21, 0x00


	//----- nvinfo : EIATTR_KPARAM_INFO
	.align		4
.L_15:
        /*0028*/ 	.byte	0x04, 0x17
        /*002a*/ 	.short	(.L_17 - .L_16)
.L_16:
        /*002c*/ 	.word	0x00000000
        /*0030*/ 	.short	0x0005
        /*0032*/ 	.short	0x0028
        /*0034*/ 	.byte	0x00, 0xf4, 0x21, 0x00


	//----- nvinfo : EIATTR_KPARAM_INFO
	.align		4
.L_17:
        /*0038*/ 	.byte	0x04, 0x17
        /*003a*/ 	.short	(.L_19 - .L_18)
.L_18:
        /*003c*/ 	.word	0x00000000
        /*0040*/ 	.short	0x0004
        /*0042*/ 	.short	0x0020
        /*0044*/ 	.byte	0x00, 0xf4, 0x21, 0x00


	//----- nvinfo : EIATTR_KPARAM_INFO
	.align		4
.L_19:
        /*0048*/ 	.byte	0x04, 0x17
        /*004a*/ 	.short	(.L_21 - .L_20)
.L_20:
        /*004c*/ 	.word	0x00000000
        /*0050*/ 	.short	0x0003
        /*0052*/ 	.short	0x0018
        /*0054*/ 	.byte	0x00, 0xf4, 0x21, 0x00


	//----- nvinfo : EIATTR_KPARAM_INFO
	.align		4
.L_21:
        /*0058*/ 	.byte	0x04, 0x17
        /*005a*/ 	.short	(.L_23 - .L_22)
.L_22:
        /*005c*/ 	.word	0x00000000
        /*0060*/ 	.short	0x0002
        /*0062*/ 	.short	0x0010
        /*0064*/ 	.byte	0x00, 0xf4, 0x21, 0x00


	//----- nvinfo : EIATTR_KPARAM_INFO
	.align		4
.L_23:
        /*0068*/ 	.byte	0x04, 0x17
        /*006a*/ 	.short	(.L_25 - .L_24)
.L_24:
        /*006c*/ 	.word	0x00000000
        /*0070*/ 	.short	0x0001
        /*0072*/ 	.short	0x0008
        /*0074*/ 	.byte	0x00, 0xf4, 0x21, 0x00


	//----- nvinfo : EIATTR_KPARAM_INFO
	.align		4
.L_25:
        /*0078*/ 	.byte	0x04, 0x17
        /*007a*/ 	.short	(.L_27 - .L_26)
.L_26:
        /*007c*/ 	.word	0x00000000
        /*0080*/ 	.short	0x0000
        /*0082*/ 	.short	0x0000
        /*0084*/ 	.byte	0x00, 0xf4, 0x21, 0x00


	//----- nvinfo : EIATTR_SPARSE_MMA_MASK
	.align		4
.L_27:
        /*0088*/ 	.byte	0x03, 0x50
        /*008a*/ 	.short	0x0000


	//----- nvinfo : EIATTR_MAXREG_COUNT
	.align		4
        /*008c*/ 	.byte	0x03, 0x1b
        /*008e*/ 	.short	0x00ff


	//----- nvinfo : EIATTR_EXIT_INSTR_OFFSETS
	.align		4
        /*0090*/ 	.byte	0x04, 0x1c
        /*0092*/ 	.short	(.L_29 - .L_28)


	//   ....[0]....
.L_28:
        /*0094*/ 	.word	0x00000410


	//----- nvinfo : EIATTR_REQNTID
	.align		4
.L_29:
        /*0098*/ 	.byte	0x04, 0x10
        /*009a*/ 	.short	(.L_31 - .L_30)
.L_30:
        /*009c*/ 	.word	0x00000100
        /*00a0*/ 	.word	0x00000001
        /*00a4*/ 	.word	0x00000001


	//----- nvinfo : EIATTR_CBANK_PARAM_SIZE
	.align		4
.L_31:
        /*00a8*/ 	.byte	0x03, 0x19
        /*00aa*/ 	.short	0x003c


	//----- nvinfo : EIATTR_PARAM_CBANK
	.align		4
        /*00ac*/ 	.byte	0x04, 0x0a
        /*00ae*/ 	.short	(.L_33 - .L_32)
	.align		4
.L_32:
        /*00b0*/ 	.word	index@(.nv.constant0.triton_poi_fused__native_batch_norm_legit_no_training_convolution_relu_3)
        /*00b4*/ 	.short	0x0210
        /*00b6*/ 	.short	0x003c


	//----- nvinfo : EIATTR_SW_WAR
	.align		4
.L_33:
        /*00b8*/ 	.byte	0x04, 0x36
        /*00ba*/ 	.short	(.L_35 - .L_34)
.L_34:
        /*00bc*/ 	.word	0x00000008
.L_35:


//--------------------- .nv.callgraph             --------------------------
	.section	.nv.callgraph,"",@"SHT_CUDA_CALLGRAPH"
	.align	4
	.sectionentsize	8
	.align		4
        /*0000*/ 	.word	0x00000000
	.align		4
        /*0004*/ 	.word	0xffffffff
	.align		4
        /*0008*/ 	.word	0x00000000
	.align		4
        /*000c*/ 	.word	0xfffffffe
	.align		4
        /*0010*/ 	.word	0x00000000
	.align		4
        /*0014*/ 	.word	0xfffffffd
	.align		4
        /*0018*/ 	.word	0x00000000
	.align		4
        /*001c*/ 	.word	0xfffffffc


//--------------------- .nv.constant4             --------------------------
	.section	.nv.constant4,"a",@progbits
	.align	8
	.align		8
.nv.constant4:
        /*0000*/ 	.dword	_$_str
	.align		8
        /*0008*/ 	.dword	_$_str_$_2


//--------------------- .text.triton_poi_fused__native_batch_norm_legit_no_training_convolution_relu_3 --------------------------
	.section	.text.triton_poi_fused__native_batch_norm_legit_no_training_convolution_relu_3,"ax",@progbits
	.align	128
        .global         triton_poi_fused__native_batch_norm_legit_no_training_convolution_relu_3
        .type           triton_poi_fused__native_batch_norm_legit_no_training_convolution_relu_3,@function
        .size           triton_poi_fused__native_batch_norm_legit_no_training_convolution_relu_3,(.L_x_1 - triton_poi_fused__native_batch_norm_legit_no_training_convolution_relu_3)
        .other          triton_poi_fused__native_batch_norm_legit_no_training_convolution_relu_3,@"STO_CUDA_ENTRY STV_DEFAULT"
triton_poi_fused__native_batch_norm_legit_no_training_convolution_relu_3:
.text.triton_poi_fused__native_batch_norm_legit_no_training_convolution_relu_3:
[----:B------:R-:W-:Y:S01]  /*0000*/  LDC R1, c[0x0][0x28] ;  /* 0x00000a00ff017b82 */ /* 0x000fe20000000800 */
[----:B------:R-:W1:Y:S01]  /*0010*/  S2R R0, SR_TID.X ;  /* 0x0000000000007919 */ /* 0x000e620000002100 */
[----:B------:R-:W-:-:S06]  /*0020*/  HFMA2.MMA R2, -RZ, RZ, 0, 0 ;  /* 0x00000000ff027435 */ /* 0x000fcc00000001ff */
[----:B------:R-:W2:Y:S01]  /*0030*/  LDC.64 R16, c[0x0][0x228] ;  /* 0x00008a00ff107b82 */ /* 0x000ea20000000a00 */
[----:B------:R-:W-:Y:S01]  /*0040*/  ULDC.64 UR4, c[0x0][0x208] ;  /* 0x0000820000047ab9 */ /* 0x000fe20000000a00 */
[----:B------:R-:W3:Y:S06]  /*0050*/  S2R R3, SR_CTAID.X ;  /* 0x0000000000037919 */ /* 0x000eec0000002500 */
[----:B------:R-:W4:Y:S08]  /*0060*/  LDC.64 R12, c[0x0][0x218] ;  /* 0x00008600ff0c7b82 */ /* 0x000f300000000a00 */
[----:B------:R-:W5:Y:S08]  /*0070*/  LDC.64 R14, c[0x0][0x220] ;  /* 0x00008800ff0e7b82 */ /* 0x000f700000000a00 */
[----:B------:R-:W2:Y:S01]  /*0080*/  LDC.64 R18, c[0x0][0x230] ;  /* 0x00008c00ff127b82 */ /* 0x000ea20000000a00 */
[----:B-1----:R-:W-:-:S07]  /*0090*/  SHF.L.U32 R0, R0, 0x1, RZ ;  /* 0x0000000100007819 */ /* 0x002fce00000006ff */
[----:B------:R-:W1:Y:S01]  /*00a0*/  LDC.64 R6, c[0x0][0x238] ;  /* 0x00008e00ff067b82 */ /* 0x000e620000000a00 */
[----:B------:R-:W-:-:S04]  /*00b0*/  LOP3.LUT R0, R0, 0x1fe, RZ, 0xc0, !PT ;  /* 0x000001fe00007812 */ /* 0x000fc800078ec0ff */
[----:B---3--:R-:W-:-:S05]  /*00c0*/  LEA R3, R3, R0, 0x9 ;  /* 0x0000000003037211 */ /* 0x008fca00078e48ff */
[----:B------:R-:W-:-:S05]  /*00d0*/  IMAD.HI R0, R3, -0x64a7c8c7, R2 ;  /* 0x9b58373903007827 */ /* 0x000fca00078e0202 */
[----:B------:R-:W-:-:S04]  /*00e0*/  SHF.R.U32.HI R5, RZ, 0x1f, R0 ;  /* 0x0000001fff057819 */ /* 0x000fc80000011600 */
[----:B------:R-:W-:-:S04]  /*00f0*/  LEA.HI.SX32 R5, R0, R5, 0xf ;  /* 0x0000000500057211 */ /* 0x000fc800078f7aff */
[----:B------:R-:W-:-:S04]  /*0100*/  PRMT R0, R5, 0x9910, RZ ;  /* 0x0000991005007816 */ /* 0x000fc800000000ff */
[----:B------:R-:W-:-:S04]  /*0110*/  SHF.R.S32.HI R0, RZ, 0xf, R0 ;  /* 0x0000000fff007819 */ /* 0x000fc80000011400 */
[----:B------:R-:W-:-:S04]  /*0120*/  LOP3.LUT R0, R0, 0xffff, RZ, 0xc0, !PT ;  /* 0x0000ffff00007812 */ /* 0x000fc800078ec0ff */
[----:B------:R-:W-:-:S04]  /*0130*/  LEA.HI R0, R0, R5, RZ, 0x15 ;  /* 0x0000000500007211 */ /* 0x000fc800078fa8ff */
[----:B------:R-:W-:-:S04]  /*0140*/  LOP3.LUT R0, R0, 0xffe0, RZ, 0xc0, !PT ;  /* 0x0000ffe000007812 */ /* 0x000fc800078ec0ff */
[----:B------:R-:W-:-:S04]  /*0150*/  IADD3 R0, RZ, -R0, RZ ;  /* 0x80000000ff007210 */ /* 0x000fc80007ffe0ff */
[----:B------:R-:W-:-:S04]  /*0160*/  PRMT R0, R0, 0x7710, RZ ;  /* 0x0000771000007816 */ /* 0x000fc800000000ff */
[----:B------:R-:W-:-:S04]  /*0170*/  IADD3 R5, R5, R0, RZ ;  /* 0x0000000005057210 */ /* 0x000fc80007ffe0ff */
[----:B------:R-:W-:Y:S02]  /*0180*/  PRMT R0, R5, 0x9910, RZ ;  /* 0x0000991005007816 */ /* 0x000fe400000000ff */
[----:B------:R-:W3:Y:S03]  /*0190*/  LDC.64 R4, c[0x0][0x210] ;  /* 0x00008400ff047b82 */ /* 0x000ee60000000a00 */
[----:B--2---:R-:W-:-:S05]  /*01a0*/  IMAD.WIDE R16, R0, 0x4, R16 ;  /* 0x0000000400107825 */ /* 0x004fca00078e0210 */
[----:B------:R2:W2:Y:S01]  /*01b0*/  LDG.E.EL R2, desc[UR4][R16.64] ;  /* 0x0000000410027981 */ /* 0x0004a2000c2e1900 */
[----:B----4-:R-:W-:-:S04]  /*01c0*/  IMAD.WIDE R12, R0, 0x4, R12 ;  /* 0x00000004000c7825 */ /* 0x010fc800078e020c */
[----:B-----5:R-:W-:Y:S01]  /*01d0*/  IMAD.WIDE R14, R0, 0x4, R14 ;  /* 0x00000004000e7825 */ /* 0x020fe200078e020e */
[----:B------:R4:W5:Y:S04]  /*01e0*/  LDG.E.EL R10, desc[UR4][R12.64] ;  /* 0x000000040c0a7981 */ /* 0x000968000c2e1900 */
[----:B------:R-:W5:Y:S01]  /*01f0*/  LDG.E.EL R11, desc[UR4][R14.64] ;  /* 0x000000040e0b7981 */ /* 0x000f62000c2e1900 */
[----:B---3--:R-:W-:-:S05]  /*0200*/  IMAD.WIDE R4, R3, 0x4, R4 ;  /* 0x0000000403047825 */ /* 0x008fca00078e0204 */
[----:B------:R-:W5:Y:S01]  /*0210*/  LDG.E.64 R8, desc[UR4][R4.64] ;  /* 0x0000000404087981 */ /* 0x000f62000c1e1b00 */
[----:B0-2---:R-:W-:-:S04]  /*0220*/  IMAD.WIDE R16, R0, 0x4, R18 ;  /* 0x0000000400107825 */ /* 0x005fc800078e0212 */
[----:B-1----:R-:W-:Y:S02]  /*0230*/  IMAD.WIDE R18, R0, 0x4, R6 ;  /* 0x0000000400127825 */ /* 0x002fe400078e0206 */
[----:B------:R-:W2:Y:S01]  /*0240*/  LDG.E.EL R16, desc[UR4][R16.64] ;  /* 0x0000000410107981 */ /* 0x000ea2000c2e1900 */
[----:B----4-:R-:W-:Y:S01]  /*0250*/  MOV R13, 0x3e800000 ;  /* 0x3e800000000d7802 */ /* 0x010fe20000000f00 */
[----:B------:R-:W0:Y:S02]  /*0260*/  LDC.64 R6, c[0x0][0x240] ;  /* 0x00009000ff067b82 */ /* 0x000e240000000a00 */
[----:B------:R-:W2:Y:S01]  /*0270*/  LDG.E.EL R19, desc[UR4][R18.64] ;  /* 0x0000000412137981 */ /* 0x000ea2000c2e1900 */
[----:B0-----:R-:W-:-:S04]  /*0280*/  IMAD.WIDE R6, R3, 0x4, R6 ;  /* 0x0000000403067825 */ /* 0x001fc800078e0206 */
[----:B------:R-:W-:-:S04]  /*0290*/  FADD R2, R2, 9.9999997473787516356e-06 ;  /* 0x3727c5ac02027421 */ /* 0x000fc80000000000 */
[----:B------:R-:W0:Y:S02]  /*02a0*/  MUFU.SQRT R0, R2 ;  /* 0x0000000200007308 */ /* 0x000e240000002000 */
[C---:B0-----:R-:W-:Y:S02]  /*02b0*/  FSETP.GT.AND P0, PT, R0.reuse, 8.50705917302346158658e+37, PT ;  /* 0x7e8000000000780b */ /* 0x041fe40003f04000 */
[----:B------:R-:W-:-:S11]  /*02c0*/  FSETP.GEU.AND P1, PT, R0, 1.175494350822287508e-38, PT ;  /* 0x008000000000780b */ /* 0x000fd60003f2e000 */
[----:B------:R-:W-:-:S04]  /*02d0*/  @P0 FMUL R0, R0, 0.25 ;  /* 0x3e80000000000820 */ /* 0x000fc80000400000 */
[----:B------:R-:W-:-:S06]  /*02e0*/  @!P1 FMUL R0, R0, 16777216 ;  /* 0x4b80000000009820 */ /* 0x000fcc0000400000 */
[----:B------:R-:W0:Y:S01]  /*02f0*/  MUFU.RCP R0, R0 ;  /* 0x0000000000007308 */ /* 0x000e220000001000 */
[----:B------:R-:W-:Y:S01]  /*0300*/  FSEL R13, R13, 1, P0 ;  /* 0x3f8000000d0d7808 */ /* 0x000fe20000000000 */
[--C-:B-----5:R-:W-:Y:S01]  /*0310*/  FADD R8, R8, R10.reuse ;  /* 0x0000000a08087221 */ /* 0x120fe20000000000 */
[----:B------:R-:W-:-:S03]  /*0320*/  FADD R9, R9, R10 ;  /* 0x0000000a09097221 */ /* 0x000fc60000000000 */
[----:B------:R-:W-:Y:S01]  /*0330*/  @!P1 FMUL R13, R13, 16777216 ;  /* 0x4b8000000d0d9820 */ /* 0x000fe20000400000 */
[C---:B------:R-:W-:Y:S01]  /*0340*/  FADD R2, -R11.reuse, R8 ;  /* 0x000000080b027221 */ /* 0x040fe20000000100 */
[----:B------:R-:W-:Y:S02]  /*0350*/  FADD R11, -R11, R9 ;  /* 0x000000090b0b7221 */ /* 0x000fe40000000100 */
[----:B0-----:R-:W-:-:S04]  /*0360*/  FMUL R13, R0, R13 ;  /* 0x0000000d000d7220 */ /* 0x001fc80000400000 */
[-C--:B------:R-:W-:Y:S01]  /*0370*/  FMUL R2, R2, R13.reuse ;  /* 0x0000000d02027220 */ /* 0x080fe20000400000 */
[----:B------:R-:W-:-:S03]  /*0380*/  FMUL R0, R11, R13 ;  /* 0x0000000d0b007220 */ /* 0x000fc60000400000 */
[C-C-:B--2---:R-:W-:Y:S01]  /*0390*/  FFMA R2, R16.reuse, R2, R19.reuse ;  /* 0x0000000210027223 */ /* 0x144fe20000000013 */
[----:B------:R-:W-:-:S04]  /*03a0*/  FFMA R0, R16, R0, R19 ;  /* 0x0000000010007223 */ /* 0x000fc80000000013 */
[----:B------:R-:W-:Y:S02]  /*03b0*/  FSETP.GEU.AND P0, PT, R2, RZ, PT ;  /* 0x000000ff0200720b */ /* 0x000fe40003f0e000 */
[----:B------:R-:W-:Y:S02]  /*03c0*/  FSETP.GEU.AND P1, PT, R0, RZ, PT ;  /* 0x000000ff0000720b */ /* 0x000fe40003f2e000 */
[----:B------:R-:W-:Y:S02]  /*03d0*/  FSEL R2, R2, RZ, P0 ;  /* 0x000000ff02027208 */ /* 0x000fe40000000000 */
[----:B------:R-:W-:Y:S01]  /*03e0*/  FSEL R3, R0, RZ, P1 ;  /* 0x000000ff00037208 */ /* 0x000fe20000800000 */
[----:B------:R-:W-:Y:S04]  /*03f0*/  STG.E.64 desc[UR4][R4.64], R8 ;  /* 0x0000000804007986 */ /* 0x000fe8000c101b04 */
[----:B------:R-:W-:Y:S01]  /*0400*/  STG.E.64 desc[UR4][R6.64], R2 ;  /* 0x0000000206007986 */ /* 0x000fe2000c101b04 */
[----:B------:R-:W-:Y:S05]  /*0410*/  EXIT ;  /* 0x000000000000794d */ /* 0x000fea0003800000 */
.L_x_0:
[----:B------:R-:W-:-:S00]  /*0420*/  BRA `(.L_x_0) ;  /* 0xfffffffc00fc7947 */ /* 0x000fc0000383ffff */
[----:B------:R-:W-:-:S00]  /*0430*/  NOP ;  /* 0x0000000000007918 */ /* 0x000fc00000000000 */
        /* <DEDUP_REMOVED lines=12> */
.L_x_1:


//--------------------- .nv.global.init           --------------------------
	.section	.nv.global.init,"aw",@progbits
.nv.global.init:
	.type		_$_str,@object
	.size		_$_str,(_$_str_$_2 - _$_str)
_$_str:
        /*0000*/ 	.byte	0x5f, 0x5f, 0x43, 0x55, 0x44, 0x41, 0x5f, 0x46, 0x54, 0x5a, 0x00
	.type		_$_str_$_2,@object
	.size		_$_str_$_2,(.L_1 - _$_str_$_2)
_$_str_$_2:
        /*000b*/ 	.byte	0x5f, 0x5f, 0x43, 0x55, 0x44, 0x41, 0x5f, 0x50, 0x52, 0x45, 0x43, 0x5f, 0x53, 0x51, 0x52, 0x54
        /*001b*/ 	.byte	0x00
.L_1:


//--------------------- .nv.constant0.triton_poi_fused__native_batch_norm_legit_no_training_convolution_relu_3 --------------------------
	.section	.nv.constant0.triton_poi_fused__native_batch_norm_legit_no_training_convolution_relu_3,"a",@progbits
	.sectionflags	@""
	.align	4
.nv.constant0.triton_poi_fused__native_batch_norm_legit_no_training_convolution_relu_3:
	.zero		588
